	.headerflags	@"EF_CUDA_TEXMODE_UNIFIED EF_CUDA_64BIT_ADDRESS EF_CUDA_SM86 EF_CUDA_VIRTUAL_SM(EF_CUDA_SM86)"
	.elftype	@"ET_EXEC"


//--------------------- .nv.info                  --------------------------
	.section	.nv.info,"",@"SHT_CUDA_INFO"
	.align	4


	//----- nvinfo : EIATTR_REGCOUNT
	.align		4
        /*0000*/ 	.byte	0x04, 0x2f
        /*0002*/ 	.short	(.L_1 - .L_0)
	.align		4
.L_0:
        /*0004*/ 	.word	index@(triton_)
        /*0008*/ 	.word	0x0000001e


	//----- nvinfo : EIATTR_MIN_STACK_SIZE
	.align		4
.L_1:
        /*000c*/ 	.byte	0x04, 0x12
        /*000e*/ 	.short	(.L_3 - .L_2)
	.align		4
.L_2:
        /*0010*/ 	.word	index@(triton_)
        /*0014*/ 	.word	0x00000000


	//----- nvinfo : EIATTR_FRAME_SIZE
	.align		4
.L_3:
        /*0018*/ 	.byte	0x04, 0x11
        /*001a*/ 	.short	(.L_5 - .L_4)
	.align		4
.L_4:
        /*001c*/ 	.word	index@(triton_)
        /*0020*/ 	.word	0x00000000


	//----- nvinfo : EIATTR_MIN_STACK_SIZE
	.align		4
.L_5:
        /*0024*/ 	.byte	0x04, 0x12
        /*0026*/ 	.short	(.L_7 - .L_6)
	.align		4
.L_6:
        /*0028*/ 	.word	index@(triton_)
        /*002c*/ 	.word	0x00000000
.L_7:


//--------------------- .nv.info.triton_          --------------------------
	.section	.nv.info.triton_,"",@"SHT_CUDA_INFO"
	.sectionflags	@""
	.align	4


	//----- nvinfo : EIATTR_CUDA_API_VERSION
	.align		4
        /*0000*/ 	.byte	0x04, 0x37
        /*0002*/ 	.short	(.L_9 - .L_8)
.L_8:
        /*0004*/ 	.word	0x0000007c


	//----- nvinfo : EIATTR_SW2861232_WAR
	.align		4
.L_9:
        /*0008*/ 	.byte	0x01, 0x35
	.zero		2


	//----- nvinfo : EIATTR_PARAM_CBANK
	.align		4
        /*000c*/ 	.byte	0x04, 0x0a
        /*000e*/ 	.short	(.L_11 - .L_10)
	.align		4
.L_10:
        /*0010*/ 	.word	index@(.nv.constant0.triton_)
        /*0014*/ 	.short	0x0160
        /*0016*/ 	.short	0x0058


	//----- nvinfo : EIATTR_CBANK_PARAM_SIZE
	.align		4
.L_11:
        /*0018*/ 	.byte	0x03, 0x19
        /*001a*/ 	.short	0x0058


	//----- nvinfo : EIATTR_KPARAM_INFO
	.align		4
        /*001c*/ 	.byte	0x04, 0x17
        /*001e*/ 	.short	(.L_13 - .L_12)
.L_12:
        /*0020*/ 	.word	0x00000000
        /*0024*/ 	.short	0x000a
        /*0026*/ 	.short	0x0050
        /*0028*/ 	.byte	0x00, 0xf4, 0x21, 0x00


	//----- nvinfo : EIATTR_KPARAM_INFO
	.align		4
.L_13:
        /*002c*/ 	.byte	0x04, 0x17
        /*002e*/ 	.short	(.L_15 - .L_14)
.L_14:
        /*0030*/ 	.word	0x00000000
        /*0034*/ 	.short	0x0009
        /*0036*/ 	.short	0x0048
        /*0038*/ 	.byte	0x00, 0xf0, 0x11, 0x00


	//----- nvinfo : EIATTR_KPARAM_INFO
	.align		4
.L_15:
        /*003c*/ 	.byte	0x04, 0x17
        /*003e*/ 	.short	(.L_17 - .L_16)
.L_16:
        /*0040*/ 	.word	0x00000000
        /*0044*/ 	.short	0x0008
        /*0046*/ 	.short	0x0040
        /*0048*/ 	.byte	0x00, 0xf4, 0x21, 0x00


	//----- nvinfo : EIATTR_KPARAM_INFO
	.align		4
.L_17:
        /*004c*/ 	.byte	0x04, 0x17
        /*004e*/ 	.short	(.L_19 - .L_18)
.L_18:
        /*0050*/ 	.word	0x00000000
        /*0054*/ 	.short	0x0007
        /*0056*/ 	.short	0x0038
        /*0058*/ 	.byte	0x00, 0xf4, 0x21, 0x00


	//----- nvinfo : EIATTR_KPARAM_INFO
	.align		4
.L_19:
        /*005c*/ 	.byte	0x04, 0x17
        /*005e*/ 	.short	(.L_21 - .L_20)
.L_20:
        /*0060*/ 	.word	0x00000000
        /*0064*/ 	.short	0x0006
        /*0066*/ 	.short	0x0030
        /*0068*/ 	.byte	0x00, 0xf4, 0x21, 0x00


	//----- nvinfo : EIATTR_KPARAM_INFO
	.align		4
.L_21:
        /*006c*/ 	.byte	0x04, 0x17
        /*006e*/ 	.short	(.L_23 - .L_22)
.L_22:
        /*0070*/ 	.word	0x00000000
        /*0074*/ 	.short	0x0005
        /*0076*/ 	.short	0x0028
        /*0078*/ 	.byte	0x00, 0xf4, 0x21, 0x00


	//----- nvinfo : EIATTR_KPARAM_INFO
	.align		4
.L_23:
        /*007c*/ 	.byte	0x04, 0x17
        /*007e*/ 	.short	(.L_25 - .L_24)
.L_24:
        /*0080*/ 	.word	0x00000000
        /*0084*/ 	.short	0x0004
        /*0086*/ 	.short	0x0020
        /*0088*/ 	.byte	0x00, 0xf4, 0x21, 0x00


	//----- nvinfo : EIATTR_KPARAM_INFO
	.align		4
.L_25:
        /*008c*/ 	.byte	0x04, 0x17
        /*008e*/ 	.short	(.L_27 - .L_26)
.L_26:
        /*0090*/ 	.word	0x00000000
        /*0094*/ 	.short	0x0003
        /*0096*/ 	.short	0x0018
        /*0098*/ 	.byte	0x00, 0xf4, 0x21, 0x00


	//----- nvinfo : EIATTR_KPARAM_INFO
	.align		4
.L_27:
        /*009c*/ 	.byte	0x04, 0x17
        /*009e*/ 	.short	(.L_29 - .L_28)
.L_28:
        /*00a0*/ 	.word	0x00000000
        /*00a4*/ 	.short	0x0002
        /*00a6*/ 	.short	0x0010
        /*00a8*/ 	.byte	0x00, 0xf4, 0x21, 0x00


	//----- nvinfo : EIATTR_KPARAM_INFO
	.align		4
.L_29:
        /*00ac*/ 	.byte	0x04, 0x17
        /*00ae*/ 	.short	(.L_31 - .L_30)
.L_30:
        /*00b0*/ 	.word	0x00000000
        /*00b4*/ 	.short	0x0001
        /*00b6*/ 	.short	0x0008
        /*00b8*/ 	.byte	0x00, 0xf4, 0x21, 0x00


	//----- nvinfo : EIATTR_KPARAM_INFO
	.align		4
.L_31:
        /*00bc*/ 	.byte	0x04, 0x17
        /*00be*/ 	.short	(.L_33 - .L_32)
.L_32:
        /*00c0*/ 	.word	0x00000000
        /*00c4*/ 	.short	0x0000
        /*00c6*/ 	.short	0x0000
        /*00c8*/ 	.byte	0x00, 0xf4, 0x21, 0x00


	//----- nvinfo : EIATTR_MAXREG_COUNT
	.align		4
.L_33:
        /*00cc*/ 	.byte	0x03, 0x1b
        /*00ce*/ 	.short	0x00ff


	//----- nvinfo : EIATTR_EXIT_INSTR_OFFSETS
	.align		4
        /*00d0*/ 	.byte	0x04, 0x1c
        /*00d2*/ 	.short	(.L_35 - .L_34)


	//   ....[0]....
.L_34:
        /*00d4*/ 	.word	0x000006d0


	//----- nvinfo : EIATTR_REQNTID
	.align		4
.L_35:
        /*00d8*/ 	.byte	0x04, 0x10
        /*00da*/ 	.short	(.L_37 - .L_36)
.L_36:
        /*00dc*/ 	.word	0x00000080
        /*00e0*/ 	.word	0x00000001
        /*00e4*/ 	.word	0x00000001
.L_37:


//--------------------- .nv.callgraph             --------------------------
	.section	.nv.callgraph,"",@"SHT_CUDA_CALLGRAPH"
	.align	4
	.sectionentsize	8
	.align		4
        /*0000*/ 	.word	0x00000000
	.align		4
        /*0004*/ 	.word	0xffffffff
	.align		4
        /*0008*/ 	.word	0x00000000
	.align		4
        /*000c*/ 	.word	0xfffffffe
	.align		4
        /*0010*/ 	.word	0x00000000
	.align		4
        /*0014*/ 	.word	0xfffffffd
	.align		4
        /*0018*/ 	.word	0x00000000
	.align		4
        /*001c*/ 	.word	0xfffffffc


//--------------------- .nv.rel.action            --------------------------
	.section	.nv.rel.action,"",@"SHT_CUDA_RELOCINFO"
	.align	8
	.sectionentsize	8
        /*0000*/ 	.byte	0x73, 0x00, 0x00, 0x00, 0x00, 0x00, 0x00, 0x00, 0x00, 0x00, 0x00, 0x11, 0x25, 0x00, 0x05, 0x36


//--------------------- .nv.constant0.triton_     --------------------------
	.section	.nv.constant0.triton_,"a",@progbits
	.sectionflags	@""
	.align	4
.nv.constant0.triton_:
	.zero		440


//--------------------- .text.triton_             --------------------------
	.section	.text.triton_,"ax",@progbits
	.sectioninfo	@"SHI_REGISTERS=30"
	.align	128
        .global         triton_
        .type           triton_,@function
        .size           triton_,(.L_x_1 - triton_)
        .other          triton_,@"STO_CUDA_ENTRY STV_DEFAULT"
triton_:
.text.triton_:
[----:B------:R-:W-:Y:S02]  /*0000*/  IMAD.MOV.U32 R1, RZ, RZ, c[0x0][0x28] ;  /* 0x00000a00ff017624 */ /* 0x000fe400078e00ff */
[----:B------:R-:W0:Y:S01]  /*0010*/  S2R R0, SR_TID.X ;  /* 0x0000000000007919 */ /* 0x000e220000002100 */
[----:B------:R-:W-:-:S03]  /*0020*/  ULDC.64 UR4, c[0x0][0x118] ;  /* 0x0000460000047ab9 */ /* 0x000fc60000000a00 */
[----:B------:R-:W1:Y:S01]  /*0030*/  S2R R15, SR_CTAID.X ;  /* 0x00000000000f7919 */ /* 0x000e620000002500 */
[----:B0-----:R-:W-:-:S05]  /*0040*/  IMAD.SHL.U32 R0, R0, 0x4, RZ ;  /* 0x0000000400007824 */ /* 0x001fca00078e00ff */
[----:B------:R-:W-:-:S04]  /*0050*/  LOP3.LUT R0, R0, 0x1fc, RZ, 0xc0, !PT ;  /* 0x000001fc00007812 */ /* 0x000fc800078ec0ff */
[----:B-1----:R-:W-:Y:S01]  /*0060*/  LEA R15, R15, R0, 0x9 ;  /* 0x000000000f0f7211 */ /* 0x002fe200078e48ff */
[----:B------:R-:W-:-:S04]  /*0070*/  IMAD.MOV.U32 R0, RZ, RZ, 0x2 ;  /* 0x00000002ff007424 */ /* 0x000fc800078e00ff */
[----:B------:R-:W-:-:S05]  /*0080*/  IMAD.HI R2, R15, 0x2aaaaaab, RZ ;  /* 0x2aaaaaab0f027827 */ /* 0x000fca00078e02ff */
[----:B------:R-:W-:-:S04]  /*0090*/  SHF.R.U32.HI R3, RZ, 0x1f, R2 ;  /* 0x0000001fff037819 */ /* 0x000fc80000011602 */
[----:B------:R-:W-:-:S05]  /*00a0*/  LEA.HI.SX32 R5, R2, R3, 0x17 ;  /* 0x0000000302057211 */ /* 0x000fca00078fbaff */
[----:B------:R-:W-:-:S05]  /*00b0*/  IMAD.WIDE R2, R5, R0, c[0x0][0x180] ;  /* 0x0000600005027625 */ /* 0x000fca00078e0200 */
[----:B------:R0:W2:Y:S01]  /*00c0*/  LDG.E.EL.U16 R14, [R2.64] ;  /* 0x00000004020e7981 */ /* 0x0000a2000c2e1500 */
[----:B------:R-:W-:-:S06]  /*00d0*/  IMAD.WIDE R20, R5, R0, c[0x0][0x188] ;  /* 0x0000620005147625 */ /* 0x000fcc00078e0200 */
[----:B------:R1:W3:Y:S01]  /*00e0*/  LDG.E.EL.U16 R20, [R20.64] ;  /* 0x0000000414147981 */ /* 0x0002e2000c2e1500 */
[----:B------:R-:W-:Y:S02]  /*00f0*/  IMAD R13, R5, -0xc00, R15 ;  /* 0xfffff400050d7824 */ /* 0x000fe400078e020f */
[----:B------:R-:W-:-:S03]  /*0100*/  IMAD.MOV.U32 R8, RZ, RZ, 0x4 ;  /* 0x00000004ff087424 */ /* 0x000fc600078e00ff */
[----:B------:R-:W-:-:S05]  /*0110*/  IADD3 R5, R13, 0x1800, RZ ;  /* 0x000018000d057810 */ /* 0x000fca0007ffe0ff */
[----:B------:R-:W-:-:S04]  /*0120*/  IMAD.WIDE.U32 R16, R5, R0, c[0x0][0x170] ;  /* 0x00005c0005107625 */ /* 0x000fc800078e0000 */
[-C--:B------:R-:W-:Y:S02]  /*0130*/  IMAD.WIDE.U32 R4, R5, R8.reuse, c[0x0][0x168] ;  /* 0x00005a0005047625 */ /* 0x080fe400078e0008 */
[----:B------:R-:W4:Y:S02]  /*0140*/  LDG.E.EL.64 R16, [R16.64] ;  /* 0x0000000410107981 */ /* 0x000f24000c2e1b00 */
[----:B------:R-:W-:Y:S02]  /*0150*/  IMAD.WIDE R8, R15, R8, c[0x0][0x178] ;  /* 0x00005e000f087625 */ /* 0x000fe400078e0208 */
[----:B------:R-:W5:Y:S02]  /*0160*/  LDG.E.EL.128 R4, [R4.64] ;  /* 0x0000000404047981 */ /* 0x000f64000c2e1d00 */
[CC--:B0-----:R-:W-:Y:S02]  /*0170*/  IMAD.WIDE R2, R13.reuse, R0.reuse, c[0x0][0x190] ;  /* 0x000064000d027625 */ /* 0x0c1fe400078e0200 */
[----:B------:R-:W5:Y:S02]  /*0180*/  LDG.E.128 R8, [R8.64] ;  /* 0x0000000408087981 */ /* 0x000f64000c1e1d00 */
[----:B------:R-:W-:-:S02]  /*0190*/  IMAD.WIDE R12, R13, R0, c[0x0][0x198] ;  /* 0x000066000d0c7625 */ /* 0x000fc400078e0200 */
[----:B------:R-:W5:Y:S02]  /*01a0*/  LDG.E.EL.64 R2, [R2.64] ;  /* 0x0000000402027981 */ /* 0x000f64000c2e1b00 */
[----:B------:R-:W-:Y:S02]  /*01b0*/  IMAD.WIDE R18, R15, R0, c[0x0][0x160] ;  /* 0x000058000f127625 */ /* 0x000fe400078e0200 */
[----:B------:R-:W5:Y:S04]  /*01c0*/  LDG.E.EL.64 R12, [R12.64] ;  /* 0x000000040c0c7981 */ /* 0x000f68000c2e1b00 */
[----:B------:R-:W5:Y:S01]  /*01d0*/  LDG.E.64 R18, [R18.64] ;  /* 0x0000000412127981 */ /* 0x000f62000c1e1b00 */
[C---:B--2---:R-:W-:Y:S01]  /*01e0*/  SHF.L.U32 R22, R14.reuse, 0x10, RZ ;  /* 0x000000100e167819 */ /* 0x044fe200000006ff */
[----:B-1----:R-:W-:-:S03]  /*01f0*/  IMAD.U32 R21, R14, 0x10000, RZ ;  /* 0x000100000e157824 */ /* 0x002fc600078e00ff */
[----:B------:R-:W-:Y:S02]  /*0200*/  FSETP.GE.AND P1, PT, R22, RZ, PT ;  /* 0x000000ff1600720b */ /* 0x000fe40003f26000 */
[----:B------:R-:W-:Y:S01]  /*0210*/  FSETP.GE.AND P0, PT, R21, RZ, PT ;  /* 0x000000ff1500720b */ /* 0x000fe20003f06000 */
[----:B---3--:R-:W-:Y:S01]  /*0220*/  IMAD.U32 R22, R20, 0x10000, RZ ;  /* 0x0001000014167824 */ /* 0x008fe200078e00ff */
[C---:B------:R-:W-:Y:S02]  /*0230*/  SEL R21, R14.reuse, RZ, !P1 ;  /* 0x000000ff0e157207 */ /* 0x040fe40004800000 */
[----:B------:R-:W-:Y:S02]  /*0240*/  SEL R14, R14, RZ, !P0 ;  /* 0x000000ff0e0e7207 */ /* 0x000fe40004000000 */
[----:B------:R-:W-:Y:S02]  /*0250*/  SHF.L.U32 R21, R21, 0x10, RZ ;  /* 0x0000001015157819 */ /* 0x000fe400000006ff */
[----:B------:R-:W-:Y:S01]  /*0260*/  FSETP.GTU.AND P0, PT, R22, RZ, PT ;  /* 0x000000ff1600720b */ /* 0x000fe20003f0c000 */
[----:B------:R-:W-:Y:S01]  /*0270*/  IMAD.U32 R14, R14, 0x10000, RZ ;  /* 0x000100000e0e7824 */ /* 0x000fe200078e00ff */
[----:B------:R-:W-:Y:S01]  /*0280*/  FSETP.GTU.AND P2, PT, R22, RZ, PT ;  /* 0x000000ff1600720b */ /* 0x000fe20003f4c000 */
[----:B------:R-:W-:Y:S01]  /*0290*/  FADD R21, RZ, -R21 ;  /* 0x80000015ff157221 */ /* 0x000fe20000000000 */
[C---:B------:R-:W-:Y:S01]  /*02a0*/  SEL R22, R20.reuse, RZ, P0 ;  /* 0x000000ff14167207 */ /* 0x040fe20000000000 */
[----:B------:R-:W-:Y:S01]  /*02b0*/  FADD R14, RZ, -R14 ;  /* 0x8000000eff0e7221 */ /* 0x000fe20000000000 */
[----:B------:R-:W-:-:S02]  /*02c0*/  SEL R20, R20, RZ, P2 ;  /* 0x000000ff14147207 */ /* 0x000fc40001000000 */
[C---:B------:R-:W-:Y:S01]  /*02d0*/  FSETP.NAN.AND P0, PT, R21.reuse, R21, PT ;  /* 0x000000151500720b */ /* 0x040fe20003f08000 */
[----:B------:R-:W-:Y:S01]  /*02e0*/  IMAD.U32 R22, R22, 0x10000, RZ ;  /* 0x0001000016167824 */ /* 0x000fe200078e00ff */
[----:B------:R-:W-:Y:S01]  /*02f0*/  FSETP.NAN.AND P1, PT, R14, R14, PT ;  /* 0x0000000e0e00720b */ /* 0x000fe20003f28000 */
[----:B----4-:R-:W-:Y:S01]  /*0300*/  IMAD.U32 R25, R16, 0x10000, RZ ;  /* 0x0001000010197824 */ /* 0x010fe200078e00ff */
[----:B------:R-:W-:Y:S02]  /*0310*/  SHF.L.U32 R23, R20, 0x10, RZ ;  /* 0x0000001014177819 */ /* 0x000fe400000006ff */
[----:B------:R-:W-:Y:S01]  /*0320*/  FSETP.GT.AND P3, PT, R21, R22, PT ;  /* 0x000000161500720b */ /* 0x000fe20003f64000 */
[----:B-----5:R-:W-:Y:S01]  /*0330*/  FADD R4, R4, R25 ;  /* 0x0000001904047221 */ /* 0x020fe20000000000 */
[----:B------:R-:W-:Y:S02]  /*0340*/  FSETP.GT.AND P2, PT, R14, R23, PT ;  /* 0x000000170e00720b */ /* 0x000fe40003f44000 */
[----:B------:R-:W-:-:S02]  /*0350*/  PRMT R16, R16, 0x7632, R16 ;  /* 0x0000763210107816 */ /* 0x000fc40000000010 */
[----:B------:R-:W-:Y:S02]  /*0360*/  I2FP.F32.S32 R27, R10 ;  /* 0x0000000a001b7245 */ /* 0x000fe40000201400 */
[----:B------:R-:W-:Y:S01]  /*0370*/  @!P0 FSEL R21, R21, R22, P3 ;  /* 0x0000001615158208 */ /* 0x000fe20001800000 */
[----:B------:R-:W-:Y:S01]  /*0380*/  IMAD.U32 R20, R16, 0x10000, RZ ;  /* 0x0001000010147824 */ /* 0x000fe200078e00ff */
[----:B------:R-:W-:Y:S02]  /*0390*/  @!P1 FSEL R14, R14, R23, P2 ;  /* 0x000000170e0e9208 */ /* 0x000fe40001000000 */
[----:B------:R-:W-:Y:S01]  /*03a0*/  PRMT R22, R17, 0x7632, R22 ;  /* 0x0000763211167816 */ /* 0x000fe20000000016 */
[----:B------:R-:W-:Y:S01]  /*03b0*/  FMUL R16, R21, 0.0078740157186985015869 ;  /* 0x3c01020415107820 */ /* 0x000fe20000400000 */
[----:B------:R-:W-:Y:S01]  /*03c0*/  SHF.L.U32 R17, R17, 0x10, RZ ;  /* 0x0000001011117819 */ /* 0x000fe200000006ff */
[----:B------:R-:W-:Y:S01]  /*03d0*/  FMUL R14, R14, 0.0078740157186985015869 ;  /* 0x3c0102040e0e7820 */ /* 0x000fe20000400000 */
[----:B------:R-:W-:Y:S01]  /*03e0*/  I2FP.F32.S32 R21, R8 ;  /* 0x0000000800157245 */ /* 0x000fe20000201400 */
[----:B------:R-:W-:Y:S01]  /*03f0*/  FADD R5, R5, R20 ;  /* 0x0000001405057221 */ /* 0x000fe20000000000 */
[----:B------:R-:W-:Y:S01]  /*0400*/  FSETP.GT.AND P0, PT, R16, 9.9999997473787516356e-06, PT ;  /* 0x3727c5ac1000780b */ /* 0x000fe20003f04000 */
[----:B------:R-:W-:Y:S01]  /*0410*/  FADD R6, R6, R17 ;  /* 0x0000001106067221 */ /* 0x000fe20000000000 */
[----:B------:R-:W-:-:S02]  /*0420*/  FSETP.GT.AND P1, PT, R14, 9.9999997473787516356e-06, PT ;  /* 0x3727c5ac0e00780b */ /* 0x000fc40003f24000 */
[----:B------:R-:W-:Y:S02]  /*0430*/  FSETP.NAN.AND P2, PT, R16, R16, PT ;  /* 0x000000101000720b */ /* 0x000fe40003f48000 */
[----:B------:R-:W-:Y:S02]  /*0440*/  FSETP.NAN.AND P3, PT, R14, R14, PT ;  /* 0x0000000e0e00720b */ /* 0x000fe40003f68000 */
[----:B------:R-:W-:Y:S02]  /*0450*/  SHF.L.U32 R10, R3, 0x10, RZ ;  /* 0x00000010030a7819 */ /* 0x000fe400000006ff */
[----:B------:R-:W-:Y:S01]  /*0460*/  I2FP.F32.S32 R17, R9 ;  /* 0x0000000900117245 */ /* 0x000fe20000201400 */
[----:B------:R-:W-:Y:S01]  /*0470*/  IMAD.U32 R9, R12, 0x10000, RZ ;  /* 0x000100000c097824 */ /* 0x000fe200078e00ff */
[C---:B------:R-:W-:Y:S01]  /*0480*/  PRMT R8, R2.reuse, 0x7632, R8 ;  /* 0x0000763202087816 */ /* 0x040fe20000000008 */
[----:B------:R-:W-:Y:S01]  /*0490*/  IMAD.U32 R2, R2, 0x10000, RZ ;  /* 0x0001000002027824 */ /* 0x000fe200078e00ff */
[----:B------:R-:W-:-:S02]  /*04a0*/  @!P0 FSEL R16, R16, 9.9999997473787516356e-06, P2 ;  /* 0x3727c5ac10108808 */ /* 0x000fc40001000000 */
[----:B------:R-:W-:Y:S01]  /*04b0*/  PRMT R3, R12, 0x7632, R3 ;  /* 0x000076320c037816 */ /* 0x000fe20000000003 */
[----:B------:R-:W-:Y:S01]  /*04c0*/  IMAD.U32 R8, R8, 0x10000, RZ ;  /* 0x0001000008087824 */ /* 0x000fe200078e00ff */
[----:B------:R-:W-:Y:S01]  /*04d0*/  @!P1 FSEL R14, R14, 9.9999997473787516356e-06, P3 ;  /* 0x3727c5ac0e0e9808 */ /* 0x000fe20001800000 */
[----:B------:R-:W-:Y:S01]  /*04e0*/  FMUL R21, R21, R16 ;  /* 0x0000001015157220 */ /* 0x000fe20000400000 */
[----:B------:R-:W-:Y:S01]  /*04f0*/  I2FP.F32.S32 R25, R11 ;  /* 0x0000000b00197245 */ /* 0x000fe20000201400 */
[----:B------:R-:W-:Y:S01]  /*0500*/  FMUL R27, R16, R27 ;  /* 0x0000001b101b7220 */ /* 0x000fe20000400000 */
[----:B------:R-:W-:Y:S01]  /*0510*/  SHF.L.U32 R23, R13, 0x10, RZ ;  /* 0x000000100d177819 */ /* 0x000fe200000006ff */
[----:B------:R-:W-:Y:S01]  /*0520*/  FMUL R17, R17, R14 ;  /* 0x0000000e11117220 */ /* 0x000fe20000400000 */
[C---:B------:R-:W-:Y:S01]  /*0530*/  SHF.L.U32 R11, R3.reuse, 0x10, RZ ;  /* 0x00000010030b7819 */ /* 0x040fe200000006ff */
[----:B------:R-:W-:Y:S01]  /*0540*/  FFMA R9, R2, R21, R9 ;  /* 0x0000001502097223 */ /* 0x000fe20000000009 */
[----:B------:R-:W-:Y:S01]  /*0550*/  PRMT R3, R3, 0x7632, R3 ;  /* 0x0000763203037816 */ /* 0x000fe20000000003 */
[----:B------:R-:W-:Y:S01]  /*0560*/  FFMA R23, R10, R27, R23 ;  /* 0x0000001b0a177223 */ /* 0x000fe20000000017 */
[----:B------:R-:W-:Y:S01]  /*0570*/  PRMT R13, R13, 0x7632, R13 ;  /* 0x000076320d0d7816 */ /* 0x000fe2000000000d */
[----:B------:R-:W-:Y:S01]  /*0580*/  FFMA R8, R8, R17, R11 ;  /* 0x0000001108087223 */ /* 0x000fe2000000000b */
[----:B------:R-:W-:Y:S01]  /*0590*/  PRMT R2, R18, 0x7632, R2 ;  /* 0x0000763212027816 */ /* 0x000fe20000000002 */
[----:B------:R-:W-:Y:S01]  /*05a0*/  FMUL R25, R14, R25 ;  /* 0x000000190e197220 */ /* 0x000fe20000400000 */
[----:B------:R-:W-:Y:S01]  /*05b0*/  SHF.L.U32 R22, R22, 0x10, RZ ;  /* 0x0000001016167819 */ /* 0x000fe200000006ff */
[----:B------:R-:W-:Y:S01]  /*05c0*/  IMAD.U32 R11, R3, 0x10000, RZ ;  /* 0x00010000030b7824 */ /* 0x000fe200078e00ff */
[----:B------:R-:W-:Y:S01]  /*05d0*/  PRMT R10, R19, 0x7632, R10 ;  /* 0x00007632130a7816 */ /* 0x000fe2000000000a */
[----:B------:R-:W-:Y:S01]  /*05e0*/  IMAD.U32 R3, R18, 0x10000, RZ ;  /* 0x0001000012037824 */ /* 0x000fe200078e00ff */
[----:B------:R-:W-:Y:S01]  /*05f0*/  SHF.L.U32 R12, R13, 0x10, RZ ;  /* 0x000000100d0c7819 */ /* 0x000fe200000006ff */
[----:B------:R-:W-:Y:S01]  /*0600*/  FADD R7, R7, R22 ;  /* 0x0000001607077221 */ /* 0x000fe20000000000 */
[----:B------:R-:W-:Y:S01]  /*0610*/  SHF.L.U32 R2, R2, 0x10, RZ ;  /* 0x0000001002027819 */ /* 0x000fe200000006ff */
[----:B------:R-:W-:Y:S01]  /*0620*/  IMAD.U32 R19, R19, 0x10000, RZ ;  /* 0x0001000013137824 */ /* 0x000fe200078e00ff */
[----:B------:R-:W-:Y:S01]  /*0630*/  SHF.L.U32 R10, R10, 0x10, RZ ;  /* 0x000000100a0a7819 */ /* 0x000fe200000006ff */
[----:B------:R-:W-:Y:S01]  /*0640*/  FFMA R11, R11, R25, R12 ;  /* 0x000000190b0b7223 */ /* 0x000fe2000000000c */
[----:B------:R-:W-:Y:S01]  /*0650*/  FFMA R3, R4, R9, R3 ;  /* 0x0000000904037223 */ /* 0x000fe20000000003 */
[----:B------:R-:W-:Y:S01]  /*0660*/  FFMA R2, R5, R8, R2 ;  /* 0x0000000805027223 */ /* 0x000fe20000000002 */
[----:B------:R-:W-:Y:S01]  /*0670*/  FFMA R5, R6, R23, R19 ;  /* 0x0000001706057223 */ /* 0x000fe20000000013 */
[----:B------:R-:W-:-:S03]  /*0680*/  FFMA R10, R7, R11, R10 ;  /* 0x0000000b070a7223 */ /* 0x000fc6000000000a */
[----:B------:R-:W-:Y:S01]  /*0690*/  F2FP.BF16.PACK_AB R4, R2, R3 ;  /* 0x000000030204723e */ /* 0x000fe200000010ff */
[----:B------:R-:W-:Y:S01]  /*06a0*/  IMAD.WIDE R2, R15, R0, c[0x0][0x1a0] ;  /* 0x000068000f027625 */ /* 0x000fe200078e0200 */
[----:B------:R-:W-:-:S05]  /*06b0*/  F2FP.BF16.PACK_AB R5, R10, R5 ;  /* 0x000000050a05723e */ /* 0x000fca00000010ff */
[----:B------:R-:W-:Y:S01]  /*06c0*/  STG.E.64 [R2.64], R4 ;  /* 0x0000000402007986 */ /* 0x000fe2000c101b04 */
[----:B------:R-:W-:Y:S05]  /*06d0*/  EXIT ;  /* 0x000000000000794d */ /* 0x000fea0003800000 */
.L_x_0:
[----:B------:R-:W-:-:S00]  /*06e0*/  BRA `(.L_x_0) ;  /* 0xfffffff000007947 */ /* 0x000fc0000383ffff */
[----:B------:R-:W-:-:S00]  /*06f0*/  NOP ;  /* 0x0000000000007918 */ /* 0x000fc00000000000 */
        /* <DEDUP_REMOVED lines=8> */
.L_x_1:
